//
// Generated by NVIDIA NVVM Compiler
//
// Compiler Build ID: CL-36424714
// Cuda compilation tools, release 13.0, V13.0.88
// Based on NVVM 20.0.0
//

.version 9.0
.target sm_100
.address_size 64

	// .globl	_Z10add_kernelPii

.visible .entry _Z10add_kernelPii(
	.param .u64 .ptr .align 1 _Z10add_kernelPii_param_0,
	.param .u32 _Z10add_kernelPii_param_1
)
{
	.reg .pred 	%p<2>;
	.reg .b32 	%r<7>;
	.reg .b64 	%rd<5>;

	ld.param.u64 	%rd1, [_Z10add_kernelPii_param_0];
	ld.param.u32 	%r2, [_Z10add_kernelPii_param_1];
	mov.u32 	%r3, %ctaid.x;
	mov.u32 	%r4, %ntid.x;
	mov.u32 	%r5, %tid.x;
	mad.lo.s32 	%r1, %r3, %r4, %r5;
	setp.ge.s32 	%p1, %r1, %r2;
	@%p1 bra 	$L__BB0_2;
	cvta.to.global.u64 	%rd2, %rd1;
	mul.wide.s32 	%rd3, %r1, 4;
	add.s64 	%rd4, %rd2, %rd3;
	mov.b32 	%r6, 2;
	st.global.u32 	[%rd4], %r6;
$L__BB0_2:
	ret;

}
	// .globl	_Z21accumulate_add_kernelPii
.visible .entry _Z21accumulate_add_kernelPii(
	.param .u64 .ptr .align 1 _Z21accumulate_add_kernelPii_param_0,
	.param .u32 _Z21accumulate_add_kernelPii_param_1
)
{
	.reg .pred 	%p<2>;
	.reg .b32 	%r<7>;
	.reg .b64 	%rd<5>;

	ld.param.u64 	%rd1, [_Z21accumulate_add_kernelPii_param_0];
	ld.param.u32 	%r2, [_Z21accumulate_add_kernelPii_param_1];
	mov.u32 	%r3, %ctaid.x;
	mov.u32 	%r4, %ntid.x;
	mov.u32 	%r5, %tid.x;
	mad.lo.s32 	%r1, %r3, %r4, %r5;
	setp.ge.s32 	%p1, %r1, %r2;
	@%p1 bra 	$L__BB1_2;
	cvta.to.global.u64 	%rd2, %rd1;
	mul.wide.s32 	%rd3, %r1, 4;
	add.s64 	%rd4, %rd2, %rd3;
	mov.b32 	%r6, 2000000;
	st.global.u32 	[%rd4], %r6;
$L__BB1_2:
	ret;

}


// ===== COMPILED SASS (sm_100) =====

	.target	sm_100

	.elftype	@"ET_EXEC"


//--------------------- .note.nv.tkinfo           --------------------------
	.section	.note.nv.tkinfo,"",@"SHT_NOTE"
	.sectionflags	@"SHF_NOTE_NV_TKINFO"
	.tkinfo
        /*0018*/ 	.word	0x00000002
        /*0030*/ 	.string	""
        /*0030*/ 	.string	"ptxas"
        /*0030*/ 	.string	"Cuda compilation tools, release 13.0, V13.0.88"
        /*0030*/ 	.string	"Build cuda_13.0.r13.0/compiler.36424714_0"
        /*0030*/ 	.string	"-arch sm_100 -m 64 "



//--------------------- .note.nv.cuinfo           --------------------------
	.section	.note.nv.cuinfo,"",@"SHT_NOTE"
	.sectionflags	@"SHF_NOTE_NV_CUINFO"
        /*0018*/ 	.short	0x0002
        /*001a*/ 	.short	0x0064
        /*001c*/ 	.short	0x0082
	.zero		2


//--------------------- .nv.info                  --------------------------
	.section	.nv.info,"",@"SHT_CUDA_INFO"
	.align	4


	//----- nvinfo : EIATTR_REGCOUNT
	.align		4
        /*0000*/ 	.byte	0x04, 0x2f
        /*0002*/ 	.short	(.L_1 - .L_0)
	.align		4
.L_0:
        /*0004*/ 	.word	index@(_Z10add_kernelPii)
        /*0008*/ 	.word	0x0000000a


	//----- nvinfo : EIATTR_FRAME_SIZE
	.align		4
.L_1:
        /*000c*/ 	.byte	0x04, 0x11
        /*000e*/ 	.short	(.L_3 - .L_2)
	.align		4
.L_2:
        /*0010*/ 	.word	index@(_Z10add_kernelPii)
        /*0014*/ 	.word	0x00000000


	//----- nvinfo : EIATTR_REGCOUNT
	.align		4
.L_3:
        /*0018*/ 	.byte	0x04, 0x2f
        /*001a*/ 	.short	(.L_5 - .L_4)
	.align		4
.L_4:
        /*001c*/ 	.word	index@(_Z21accumulate_add_kernelPii)
        /*0020*/ 	.word	0x0000000a


	//----- nvinfo : EIATTR_FRAME_SIZE
	.align		4
.L_5:
        /*0024*/ 	.byte	0x04, 0x11
        /*0026*/ 	.short	(.L_7 - .L_6)
	.align		4
.L_6:
        /*0028*/ 	.word	index@(_Z21accumulate_add_kernelPii)
        /*002c*/ 	.word	0x00000000


	//----- nvinfo : EIATTR_MIN_STACK_SIZE
	.align		4
.L_7:
        /*0030*/ 	.byte	0x04, 0x12
        /*0032*/ 	.short	(.L_9 - .L_8)
	.align		4
.L_8:
        /*0034*/ 	.word	index@(_Z21accumulate_add_kernelPii)
        /*0038*/ 	.word	0x00000000


	//----- nvinfo : EIATTR_MIN_STACK_SIZE
	.align		4
.L_9:
        /*003c*/ 	.byte	0x04, 0x12
        /*003e*/ 	.short	(.L_11 - .L_10)
	.align		4
.L_10:
        /*0040*/ 	.word	index@(_Z10add_kernelPii)
        /*0044*/ 	.word	0x00000000
.L_11:


//--------------------- .nv.compat                --------------------------
	.section	.nv.compat,"",@"SHT_CUDA_COMPAT_INFO"
	.align	4
        /*0000*/ 	.byte	0x02, 0x09, 0x00, 0x00, 0x02, 0x02, 0x01, 0x00, 0x02, 0x05, 0x05, 0x00, 0x03, 0x07, 0x01, 0x01
        /*0010*/ 	.byte	0x02, 0x03, 0x00, 0x00, 0x02, 0x06, 0x01, 0x00, 0x04, 0x0b, 0x08, 0x00, 0x09, 0x00, 0x00, 0x00
        /*0020*/ 	.byte	0x00, 0x00, 0x00, 0x00


//--------------------- .nv.info._Z21accumulate_add_kernelPii --------------------------
	.section	.nv.info._Z21accumulate_add_kernelPii,"",@"SHT_CUDA_INFO"
	.sectionflags	@""
	.align	4


	//----- nvinfo : EIATTR_CUDA_API_VERSION
	.align		4
        /*0000*/ 	.byte	0x04, 0x37
        /*0002*/ 	.short	(.L_13 - .L_12)
.L_12:
        /*0004*/ 	.word	0x00000082


	//----- nvinfo : EIATTR_KPARAM_INFO
	.align		4
.L_13:
        /*0008*/ 	.byte	0x04, 0x17
        /*000a*/ 	.short	(.L_15 - .L_14)
.L_14:
        /*000c*/ 	.word	0x00000000
        /*0010*/ 	.short	0x0001
        /*0012*/ 	.short	0x0008
        /*0014*/ 	.byte	0x00, 0xf0, 0x11, 0x00


	//----- nvinfo : EIATTR_KPARAM_INFO
	.align		4
.L_15:
        /*0018*/ 	.byte	0x04, 0x17
        /*001a*/ 	.short	(.L_17 - .L_16)
.L_16:
        /*001c*/ 	.word	0x00000000
        /*0020*/ 	.short	0x0000
        /*0022*/ 	.short	0x0000
        /*0024*/ 	.byte	0x00, 0xf5, 0x21, 0x00


	//----- nvinfo : EIATTR_SPARSE_MMA_MASK
	.align		4
.L_17:
        /*0028*/ 	.byte	0x03, 0x50
        /*002a*/ 	.short	0x0000


	//----- nvinfo : EIATTR_MAXREG_COUNT
	.align		4
        /*002c*/ 	.byte	0x03, 0x1b
        /*002e*/ 	.short	0x00ff


	//----- nvinfo : EIATTR_MERCURY_ISA_VERSION
	.align		4
        /*0030*/ 	.byte	0x03, 0x5f
        /*0032*/ 	.short	0x0101


	//----- nvinfo : EIATTR_VRC_CTA_INIT_COUNT
	.align		4
        /*0034*/ 	.byte	0x02, 0x4a
	.zero		1
	.zero		1


	//----- nvinfo : EIATTR_EXIT_INSTR_OFFSETS
	.align		4
        /*0038*/ 	.byte	0x04, 0x1c
        /*003a*/ 	.short	(.L_19 - .L_18)


	//   ....[0]....
.L_18:
        /*003c*/ 	.word	0x00000070


	//   ....[1]....
        /*0040*/ 	.word	0x000000d0


	//----- nvinfo : EIATTR_CBANK_PARAM_SIZE
	.align		4
.L_19:
        /*0044*/ 	.byte	0x03, 0x19
        /*0046*/ 	.short	0x000c


	//----- nvinfo : EIATTR_PARAM_CBANK
	.align		4
        /*0048*/ 	.byte	0x04, 0x0a
        /*004a*/ 	.short	(.L_21 - .L_20)
	.align		4
.L_20:
        /*004c*/ 	.word	index@(.nv.constant0._Z21accumulate_add_kernelPii)
        /*0050*/ 	.short	0x0380
        /*0052*/ 	.short	0x000c


	//----- nvinfo : EIATTR_SW_WAR
	.align		4
.L_21:
        /*0054*/ 	.byte	0x04, 0x36
        /*0056*/ 	.short	(.L_23 - .L_22)
.L_22:
        /*0058*/ 	.word	0x00000008
.L_23:


//--------------------- .nv.info._Z10add_kernelPii --------------------------
	.section	.nv.info._Z10add_kernelPii,"",@"SHT_CUDA_INFO"
	.sectionflags	@""
	.align	4


	//----- nvinfo : EIATTR_CUDA_API_VERSION
	.align		4
        /*0000*/ 	.byte	0x04, 0x37
        /*0002*/ 	.short	(.L_25 - .L_24)
.L_24:
        /*0004*/ 	.word	0x00000082


	//----- nvinfo : EIATTR_KPARAM_INFO
	.align		4
.L_25:
        /*0008*/ 	.byte	0x04, 0x17
        /*000a*/ 	.short	(.L_27 - .L_26)
.L_26:
        /*000c*/ 	.word	0x00000000
        /*0010*/ 	.short	0x0001
        /*0012*/ 	.short	0x0008
        /*0014*/ 	.byte	0x00, 0xf0, 0x11, 0x00


	//----- nvinfo : EIATTR_KPARAM_INFO
	.align		4
.L_27:
        /*0018*/ 	.byte	0x04, 0x17
        /*001a*/ 	.short	(.L_29 - .L_28)
.L_28:
        /*001c*/ 	.word	0x00000000
        /*0020*/ 	.short	0x0000
        /*0022*/ 	.short	0x0000
        /*0024*/ 	.byte	0x00, 0xf5, 0x21, 0x00


	//----- nvinfo : EIATTR_SPARSE_MMA_MASK
	.align		4
.L_29:
        /*0028*/ 	.byte	0x03, 0x50
        /*002a*/ 	.short	0x0000


	//----- nvinfo : EIATTR_MAXREG_COUNT
	.align		4
        /*002c*/ 	.byte	0x03, 0x1b
        /*002e*/ 	.short	0x00ff


	//----- nvinfo : EIATTR_MERCURY_ISA_VERSION
	.align		4
        /*0030*/ 	.byte	0x03, 0x5f
        /*0032*/ 	.short	0x0101


	//----- nvinfo : EIATTR_VRC_CTA_INIT_COUNT
	.align		4
        /*0034*/ 	.byte	0x02, 0x4a
	.zero		1
	.zero		1


	//----- nvinfo : EIATTR_EXIT_INSTR_OFFSETS
	.align		4
        /*0038*/ 	.byte	0x04, 0x1c
        /*003a*/ 	.short	(.L_31 - .L_30)


	//   ....[0]....
.L_30:
        /*003c*/ 	.word	0x00000070


	//   ....[1]....
        /*0040*/ 	.word	0x000000d0


	//----- nvinfo : EIATTR_CBANK_PARAM_SIZE
	.align		4
.L_31:
        /*0044*/ 	.byte	0x03, 0x19
        /*0046*/ 	.short	0x000c


	//----- nvinfo : EIATTR_PARAM_CBANK
	.align		4
        /*0048*/ 	.byte	0x04, 0x0a
        /*004a*/ 	.short	(.L_33 - .L_32)
	.align		4
.L_32:
        /*004c*/ 	.word	index@(.nv.constant0._Z10add_kernelPii)
        /*0050*/ 	.short	0x0380
        /*0052*/ 	.short	0x000c


	//----- nvinfo : EIATTR_SW_WAR
	.align		4
.L_33:
        /*0054*/ 	.byte	0x04, 0x36
        /*0056*/ 	.short	(.L_35 - .L_34)
.L_34:
        /*0058*/ 	.word	0x00000008
.L_35:


//--------------------- .nv.callgraph             --------------------------
	.section	.nv.callgraph,"",@"SHT_CUDA_CALLGRAPH"
	.align	4
	.sectionentsize	8
	.align		4
        /*0000*/ 	.word	0x00000000
	.align		4
        /*0004*/ 	.word	0xffffffff
	.align		4
        /*0008*/ 	.word	0x00000000
	.align		4
        /*000c*/ 	.word	0xfffffffe
	.align		4
        /*0010*/ 	.word	0x00000000
	.align		4
        /*0014*/ 	.word	0xfffffffd
	.align		4
        /*0018*/ 	.word	0x00000000
	.align		4
        /*001c*/ 	.word	0xfffffffc


//--------------------- .text._Z21accumulate_add_kernelPii --------------------------
	.section	.text._Z21accumulate_add_kernelPii,"ax",@progbits
	.align	128
        .global         _Z21accumulate_add_kernelPii
        .type           _Z21accumulate_add_kernelPii,@function
        .size           _Z21accumulate_add_kernelPii,(.L_x_2 - _Z21accumulate_add_kernelPii)
        .other          _Z21accumulate_add_kernelPii,@"STO_CUDA_ENTRY STV_DEFAULT"
_Z21accumulate_add_kernelPii:
.text._Z21accumulate_add_kernelPii:
[----:B------:R-:W-:Y:S01]  /*0000*/  LDC R1, c[0x0][0x37c] ;  /* 0x0000df00ff017b82 */ /* 0x000fe20000000800 */
[----:B------:R-:W0:Y:S07]  /*0010*/  S2R R0, SR_TID.X ;  /* 0x0000000000007919 */ /* 0x000e2e0000002100 */
[----:B------:R-:W0:Y:S01]  /*0020*/  S2UR UR4, SR_CTAID.X ;  /* 0x00000000000479c3 */ /* 0x000e220000002500 */
[----:B------:R-:W1:Y:S07]  /*0030*/  LDCU UR5, c[0x0][0x388] ;  /* 0x00007100ff0577ac */ /* 0x000e6e0008000800 */
[----:B------:R-:W0:Y:S02]  /*0040*/  LDC R5, c[0x0][0x360] ;  /* 0x0000d800ff057b82 */ /* 0x000e240000000800 */
[----:B0-----:R-:W-:-:S05]  /*0050*/  IMAD R5, R5, UR4, R0 ;  /* 0x0000000405057c24 */ /* 0x001fca000f8e0200 */
[----:B-1----:R-:W-:-:S13]  /*0060*/  ISETP.GE.AND P0, PT, R5, UR5, PT ;  /* 0x0000000505007c0c */ /* 0x002fda000bf06270 */
[----:B------:R-:W-:Y:S05]  /*0070*/  @P0 EXIT ;  /* 0x000000000000094d */ /* 0x000fea0003800000 */
[----:B------:R-:W0:Y:S01]  /*0080*/  LDC.64 R2, c[0x0][0x380] ;  /* 0x0000e000ff027b82 */ /* 0x000e220000000a00 */
[----:B------:R-:W1:Y:S01]  /*0090*/  LDCU.64 UR4, c[0x0][0x358] ;  /* 0x00006b00ff0477ac */ /* 0x000e620008000a00 */
[----:B------:R-:W-:Y:S02]  /*00a0*/  HFMA2 R7, -RZ, RZ, 1.78813934326171875e-06, -6.866455078125e-05 ;  /* 0x001e8480ff077431 */ /* 0x000fe400000001ff */
[----:B0-----:R-:W-:-:S05]  /*00b0*/  IMAD.WIDE R2, R5, 0x4, R2 ;  /* 0x0000000405027825 */ /* 0x001fca00078e0202 */
[----:B-1----:R-:W-:Y:S01]  /*00c0*/  STG.E desc[UR4][R2.64], R7 ;  /* 0x0000000702007986 */ /* 0x002fe2000c101904 */
[----:B------:R-:W-:Y:S05]  /*00d0*/  EXIT ;  /* 0x000000000000794d */ /* 0x000fea0003800000 */
.L_x_0:
[----:B------:R-:W-:-:S00]  /*00e0*/  BRA `(.L_x_0) ;  /* 0xfffffffc00fc7947 */ /* 0x000fc0000383ffff */
[----:B------:R-:W-:-:S00]  /*00f0*/  NOP ;  /* 0x0000000000007918 */ /* 0x000fc00000000000 */
        /* <DEDUP_REMOVED lines=8> */
.L_x_2:


//--------------------- .text._Z10add_kernelPii   --------------------------
	.section	.text._Z10add_kernelPii,"ax",@progbits
	.align	128
        .global         _Z10add_kernelPii
        .type           _Z10add_kernelPii,@function
        .size           _Z10add_kernelPii,(.L_x_3 - _Z10add_kernelPii)
        .other          _Z10add_kernelPii,@"STO_CUDA_ENTRY STV_DEFAULT"
_Z10add_kernelPii:
.text._Z10add_kernelPii:
        /* <DEDUP_REMOVED lines=10> */
[----:B------:R-:W-:Y:S02]  /*00a0*/  HFMA2 R7, -RZ, RZ, 0, 1.1920928955078125e-07 ;  /* 0x00000002ff077431 */ /* 0x000fe400000001ff */
[----:B0-----:R-:W-:-:S05]  /*00b0*/  IMAD.WIDE R2, R5, 0x4, R2 ;  /* 0x0000000405027825 */ /* 0x001fca00078e0202 */
[----:B-1----:R-:W-:Y:S01]  /*00c0*/  STG.E desc[UR4][R2.64], R7 ;  /* 0x0000000702007986 */ /* 0x002fe2000c101904 */
[----:B------:R-:W-:Y:S05]  /*00d0*/  EXIT ;  /* 0x000000000000794d */ /* 0x000fea0003800000 */
.L_x_1:
        /* <DEDUP_REMOVED lines=10> */
.L_x_3:


//--------------------- .nv.shared.reserved.0     --------------------------
	.section	.nv.shared.reserved.0,"aw",@nobits
	.weak		__nv_reservedSMEM_offset_0_alias
	.size		__nv_reservedSMEM_offset_0_alias, 0, 64
	.other		__nv_reservedSMEM_offset_0_alias,@"STO_CUDA_RESERVED_SHARED STV_DEFAULT"
__nv_reservedSMEM_offset_0_alias:
	.zero		0
	.zero		64


//--------------------- .nv.constant0._Z21accumulate_add_kernelPii --------------------------
	.section	.nv.constant0._Z21accumulate_add_kernelPii,"a",@progbits
	.sectionflags	@""
	.align	4
.nv.constant0._Z21accumulate_add_kernelPii:
	.zero		908


//--------------------- .nv.constant0._Z10add_kernelPii --------------------------
	.section	.nv.constant0._Z10add_kernelPii,"a",@progbits
	.sectionflags	@""
	.align	4
.nv.constant0._Z10add_kernelPii:
	.zero		908


//--------------------- SYMBOLS --------------------------

	.type		.nv.reservedSmem.offset0,@object
	.size		.nv.reservedSmem.offset0,0x4
